	.version 1.4
	.target sm_10, map_f64_to_f32
	// compiled with /home/sfraney/cuda/open64/lib//be
	// nvopencc 2.3 built on 2009-07-30

	//-----------------------------------------------------------
	// Compiling /tmp/tmpxft_00005496_00000000-7_binomialOptions_SM10.cpp3.i (/tmp/ccBI#.zmeiJr)
	//-----------------------------------------------------------

	//-----------------------------------------------------------
	// Options:
	//-----------------------------------------------------------
	//  Target:ptx, ISA:sm_10, Endian:little, Pointer Size:64
	//  -O3	(Optimization level)
	//  -g0	(Debug level)
	//  -m2	(Report advisories)
	//-----------------------------------------------------------

	.file	1	"<command-line>"
	.file	2	"/tmp/tmpxft_00005496_00000000-6_binomialOptions_SM10.cudafe2.gpu"
	.file	3	"binomialOptions_kernel.cuh"
	.file	4	"/usr/lib/gcc/x86_64-linux-gnu/4.3.4/include/stddef.h"
	.file	5	"/home/sfraney/cuda/bin/../include/crt/device_runtime.h"
	.file	6	"/home/sfraney/cuda/bin/../include/host_defines.h"
	.file	7	"/home/sfraney/cuda/bin/../include/builtin_types.h"
	.file	8	"/home/sfraney/cuda/bin/../include/device_types.h"
	.file	9	"/home/sfraney/cuda/bin/../include/driver_types.h"
	.file	10	"/home/sfraney/cuda/bin/../include/texture_types.h"
	.file	11	"/home/sfraney/cuda/bin/../include/vector_types.h"
	.file	12	"/home/sfraney/cuda/bin/../include/device_launch_parameters.h"
	.file	13	"/home/sfraney/cuda/bin/../include/crt/storage_class.h"
	.file	14	"/usr/include/bits/types.h"
	.file	15	"/usr/include/time.h"
	.file	16	"realtype.h"
	.file	17	"/home/sfraney/cuda/bin/../include/common_functions.h"
	.file	18	"/home/sfraney/cuda/bin/../include/crt/func_macro.h"
	.file	19	"/home/sfraney/cuda/bin/../include/math_functions.h"
	.file	20	"/home/sfraney/cuda/bin/../include/device_functions.h"
	.file	21	"/home/sfraney/cuda/bin/../include/math_constants.h"
	.file	22	"/home/sfraney/cuda/bin/../include/sm_11_atomic_functions.h"
	.file	23	"/home/sfraney/cuda/bin/../include/sm_12_atomic_functions.h"
	.file	24	"/home/sfraney/cuda/bin/../include/sm_13_double_functions.h"
	.file	25	"/home/sfraney/cuda/bin/../include/common_types.h"
	.file	26	"/home/sfraney/cuda/bin/../include/texture_fetch_functions.h"
	.file	27	"/home/sfraney/cuda/bin/../include/math_functions_dbl_ptx1.h"

	.const .align 4 .b8 d_OptionData[20480];
	.global .align 4 .b8 d_CallValue[4096];
	.global .align 4 .b8 d_CallBuffer[8454144];

	.entry _Z21binomialOptionsKernelv
	{
	.reg .u32 %r<43>;
	.reg .u64 %rd<38>;
	.reg .f32 %f<45>;
	.reg .pred %p<17>;
	.shared .align 4 .b8 __cuda_callB8478720[1024];
	.shared .align 4 .b8 __cuda_callA8479744[1024];
	.loc	3	70	0
$LBB1__Z21binomialOptionsKernelv:
	.loc	3	77	0
	cvt.u32.u16 	%r1, %ctaid.x;
	cvt.u64.u32 	%rd1, %r1;
	mov.u64 	%rd2, d_OptionData;
	mul.lo.u64 	%rd3, %rd1, 20;
	add.u64 	%rd4, %rd2, %rd3;
	ld.const.f32 	%f1, [%rd4+0];
	.loc	3	78	0
	ld.const.f32 	%f2, [%rd4+4];
	.loc	3	79	0
	ld.const.f32 	%f3, [%rd4+8];
	.loc	3	80	0
	ld.const.f32 	%f4, [%rd4+12];
	.loc	3	81	0
	ld.const.f32 	%f5, [%rd4+16];
	.loc	3	84	0
	cvt.s32.u16 	%r2, %tid.x;
	mov.s32 	%r3, %r2;
	mov.u32 	%r4, 2048;
	setp.gt.s32 	%p1, %r2, %r4;
	mov.u64 	%rd5, d_CallBuffer;
	@%p1 bra 	$Lt_0_16898;
	mov.s32 	%r5, 2304;
	sub.s32 	%r6, %r5, %r2;
	shr.s32 	%r7, %r6, 31;
	mov.s32 	%r8, 255;
	and.b32 	%r9, %r7, %r8;
	add.s32 	%r10, %r9, %r6;
	shr.s32 	%r11, %r10, 8;
	mul.lo.u32 	%r12, %r1, 2064;
	cvt.u64.s32 	%rd6, %r2;
	cvt.u64.u32 	%rd7, %r12;
	mul.lo.u64 	%rd8, %rd6, 4;
	mul.lo.u64 	%rd9, %rd7, 4;
	add.s64 	%rd10, %rd9, %rd8;
	add.u64 	%rd11, %rd5, %rd10;
	mov.s32 	%r13, %r11;
$Lt_0_10754:
 //<loop> Loop body line 84, nesting depth: 1, estimated iterations: unknown
	.loc	3	85	0
	cvt.rn.f32.s32 	%f6, %r3;
	add.f32 	%f7, %f6, %f6;
	mov.f32 	%f8, 0fc5000000;     	// -2048
	add.f32 	%f9, %f7, %f8;
	mul.f32 	%f10, %f9, %f3;
	mov.f32 	%f11, 0f3fb8aa3b;    	// 1.4427
	mul.f32 	%f12, %f10, %f11;
	cvt.rzi.f32.f32 	%f13, %f12;
	mov.f32 	%f14, 0f7f800000;    	// ((1.0F)/(0.0F))
	mov.f32 	%f15, 0f00000000;    	// 0
	ex2.approx.f32 	%f16, %f13;
	mov.f32 	%f17, 0fbf317200;    	// -0.693146
	mad.f32 	%f18, %f13, %f17, %f10;
	mov.f32 	%f19, 0fb5bfbe8e;    	// -1.42861e-06
	mad.f32 	%f20, %f13, %f19, %f18;
	mov.f32 	%f21, 0f3fb8aa3b;    	// 1.4427
	mul.f32 	%f22, %f20, %f21;
	ex2.approx.f32 	%f23, %f22;
	mul.f32 	%f24, %f16, %f23;
	mov.f32 	%f25, 0fc2d20000;    	// -105
	setp.lt.f32 	%p2, %f10, %f25;
	selp.f32 	%f26, %f15, %f24, %p2;
	mov.f32 	%f27, 0f42d20000;    	// 105
	setp.gt.f32 	%p3, %f10, %f27;
	selp.f32 	%f28, %f14, %f26, %p3;
	mul.f32 	%f29, %f1, %f28;
	sub.f32 	%f30, %f29, %f2;
	mov.f32 	%f31, 0f00000000;    	// 0
	max.f32 	%f32, %f30, %f31;
	st.global.f32 	[%rd11+0], %f32;
	add.s32 	%r3, %r3, 256;
	add.u64 	%rd11, %rd11, 1024;
	mov.u32 	%r14, 2048;
	setp.le.s32 	%p4, %r3, %r14;
	@%p4 bra 	$Lt_0_10754;
	bra.uni 	$Lt_0_10242;
$Lt_0_16898:
	mul.lo.u32 	%r15, %r1, 2064;
	cvt.u64.u32 	%rd12, %r15;
	mul.lo.u64 	%rd9, %rd12, 4;
$Lt_0_10242:
	add.u64 	%rd13, %rd9, %rd5;
	mov.s32 	%r16, 2048;
	mov.u64 	%rd14, __cuda_callB8478720;
	mov.u64 	%rd15, __cuda_callA8479744;
$Lt_0_11778:
 //<loop> Loop body line 85, nesting depth: 1, iterations: 64
	mov.u32 	%r17, 0;
	setp.le.s32 	%p5, %r16, %r17;
	@%p5 bra 	$Lt_0_12034;
 //<loop> Part of loop body line 85, head labeled $Lt_0_11778
	add.s32 	%r18, %r16, 223;
	mov.s32 	%r19, 613566757;
	mov.s32 	%r20, 0;
	setp.lt.s32 	%p6, %r18, %r20;
	abs.s32 	%r21, %r18;
	mul.hi.u32 	%r22, %r21, %r19;
	sub.u32 	%r23, %r21, %r22;
	shr.u32 	%r24, %r23, 1;
	add.u32 	%r25, %r24, %r22;
	shr.s32 	%r26, %r25, 7;
	@%p6 sub.s32 	%r26, %r20, %r26;
	mov.s32 	%r27, %r26;
	mov.s32 	%r28, 0;
 //<loop> Part of loop body line 85, head labeled $Lt_0_11778
	mov.s32 	%r29, %r27;
$Lt_0_12546:
 //<loop> Loop body line 85, nesting depth: 2, estimated iterations: unknown
	.loc	3	96	0
	bar.sync 	0;
	sub.s32 	%r30, %r16, %r28;
	mov.s32 	%r31, 255;
	min.s32 	%r32, %r30, %r31;
	setp.lt.s32 	%p7, %r32, %r2;
	@%p7 bra 	$Lt_0_12802;
 //<loop> Part of loop body line 85, head labeled $Lt_0_12546
	.loc	3	98	0
	add.s32 	%r33, %r2, %r28;
	cvt.s64.s32 	%rd16, %r33;
	mul.lo.u64 	%rd17, %rd16, 4;
	add.u64 	%rd18, %rd13, %rd17;
	ld.global.f32 	%f33, [%rd18+0];
	cvt.u64.s32 	%rd19, %r2;
	mul.lo.u64 	%rd20, %rd19, 4;
	add.u64 	%rd21, %rd15, %rd20;
	st.shared.f32 	[%rd21+0], %f33;
$Lt_0_12802:
 //<loop> Part of loop body line 85, head labeled $Lt_0_12546
	.loc	3	101	0
	sub.s32 	%r34, %r32, 1;
	sub.s32 	%r35, %r32, 32;
	setp.gt.s32 	%p8, %r35, %r34;
	@%p8 bra 	$Lt_0_13314;
 //<loop> Part of loop body line 85, head labeled $Lt_0_12546
	sub.s32 	%r36, %r34, 1;
	sub.s32 	%r37, %r2, 1;
	sub.s32 	%r38, %r35, 1;
$Lt_0_13826:
 //<loop> Loop body line 101, nesting depth: 3, iterations: 16
	.loc	3	103	0
	bar.sync 	0;
	setp.lt.s32 	%p9, %r36, %r37;
	@%p9 bra 	$Lt_0_14082;
 //<loop> Part of loop body line 101, head labeled $Lt_0_13826
	.loc	3	105	0
	cvt.u64.s32 	%rd22, %r2;
	mul.lo.u64 	%rd8, %rd22, 4;
	add.u64 	%rd23, %rd8, %rd15;
	ld.shared.f32 	%f34, [%rd23+4];
	mul.f32 	%f35, %f34, %f4;
	ld.shared.f32 	%f36, [%rd23+0];
	mad.f32 	%f37, %f36, %f5, %f35;
	add.u64 	%rd24, %rd8, %rd14;
	st.shared.f32 	[%rd24+0], %f37;
$Lt_0_14082:
 //<loop> Part of loop body line 101, head labeled $Lt_0_13826
	.loc	3	109	0
	bar.sync 	0;
	setp.lt.s32 	%p10, %r36, %r2;
	@%p10 bra 	$Lt_0_14594;
 //<loop> Part of loop body line 101, head labeled $Lt_0_13826
	.loc	3	111	0
	cvt.u64.s32 	%rd25, %r2;
	mul.lo.u64 	%rd8, %rd25, 4;
	add.u64 	%rd26, %rd8, %rd14;
	ld.shared.f32 	%f38, [%rd26+4];
	mul.f32 	%f39, %f38, %f4;
	ld.shared.f32 	%f40, [%rd26+0];
	mad.f32 	%f41, %f40, %f5, %f39;
	add.u64 	%rd27, %rd8, %rd15;
	st.shared.f32 	[%rd27+0], %f41;
$Lt_0_14594:
 //<loop> Part of loop body line 101, head labeled $Lt_0_13826
	.loc	3	112	0
	sub.s32 	%r36, %r36, 2;
	setp.ge.s32 	%p11, %r36, %r38;
	@%p11 bra 	$Lt_0_13826;
$Lt_0_13314:
 //<loop> Part of loop body line 85, head labeled $Lt_0_12546
	.loc	3	116	0
	bar.sync 	0;
	setp.lt.s32 	%p12, %r35, %r2;
	@%p12 bra 	$Lt_0_15362;
 //<loop> Part of loop body line 85, head labeled $Lt_0_12546
	.loc	3	118	0
	cvt.u64.s32 	%rd28, %r2;
	mul.lo.u64 	%rd29, %rd28, 4;
	add.u64 	%rd30, %rd15, %rd29;
	ld.shared.f32 	%f42, [%rd30+0];
	add.s32 	%r39, %r2, %r28;
	cvt.s64.s32 	%rd31, %r39;
	mul.lo.u64 	%rd32, %rd31, 4;
	add.u64 	%rd33, %rd13, %rd32;
	st.global.f32 	[%rd33+0], %f42;
$Lt_0_15362:
 //<loop> Part of loop body line 85, head labeled $Lt_0_12546
	add.s32 	%r28, %r28, 224;
	setp.lt.s32 	%p13, %r28, %r16;
	@%p13 bra 	$Lt_0_12546;
$Lt_0_12034:
 //<loop> Part of loop body line 85, head labeled $Lt_0_11778
	sub.s32 	%r16, %r16, 32;
	mov.u32 	%r40, 0;
	setp.ne.s32 	%p14, %r16, %r40;
	@%p14 bra 	$Lt_0_11778;
	mov.u32 	%r41, 0;
	setp.ne.u32 	%p15, %r2, %r41;
	@%p15 bra 	$Lt_0_16386;
	.loc	3	122	0
	ld.shared.f32 	%f43, [__cuda_callA8479744+0];
	mov.u64 	%rd34, d_CallValue;
	mul.lo.u64 	%rd35, %rd1, 4;
	add.u64 	%rd36, %rd34, %rd35;
	st.global.f32 	[%rd36+0], %f43;
$Lt_0_16386:
	.loc	3	123	0
	exit;
$LDWend__Z21binomialOptionsKernelv:
	} // _Z21binomialOptionsKernelv



// ===== COMPILED SASS (sm_100) =====

	.target	sm_100

	.elftype	@"ET_EXEC"


//--------------------- .note.nv.tkinfo           --------------------------
	.section	.note.nv.tkinfo,"",@"SHT_NOTE"
	.sectionflags	@"SHF_NOTE_NV_TKINFO"
	.tkinfo
        /*0018*/ 	.word	0x00000002
        /*0030*/ 	.string	""
        /*0030*/ 	.string	"ptxas"
        /*0030*/ 	.string	"Cuda compilation tools, release 13.0, V13.0.88"
        /*0030*/ 	.string	"Build cuda_13.0.r13.0/compiler.36424714_0"
        /*0030*/ 	.string	"-arch sm_100 "



//--------------------- .note.nv.cuinfo           --------------------------
	.section	.note.nv.cuinfo,"",@"SHT_NOTE"
	.sectionflags	@"SHF_NOTE_NV_CUINFO"
        /*0018*/ 	.short	0x0002
        /*001a*/ 	.short	0x000a
        /*001c*/ 	.short	0x0082
	.zero		2


//--------------------- .nv.info                  --------------------------
	.section	.nv.info,"",@"SHT_CUDA_INFO"
	.align	4


	//----- nvinfo : EIATTR_REGCOUNT
	.align		4
        /*0000*/ 	.byte	0x04, 0x2f
        /*0002*/ 	.short	(.L_4 - .L_3)
	.align		4
.L_3:
        /*0004*/ 	.word	index@(_Z21binomialOptionsKernelv)
        /*0008*/ 	.word	0x00000016


	//----- nvinfo : EIATTR_FRAME_SIZE
	.align		4
.L_4:
        /*000c*/ 	.byte	0x04, 0x11
        /*000e*/ 	.short	(.L_6 - .L_5)
	.align		4
.L_5:
        /*0010*/ 	.word	index@(_Z21binomialOptionsKernelv)
        /*0014*/ 	.word	0x00000000


	//----- nvinfo : EIATTR_MIN_STACK_SIZE
	.align		4
.L_6:
        /*0018*/ 	.byte	0x04, 0x12
        /*001a*/ 	.short	(.L_8 - .L_7)
	.align		4
.L_7:
        /*001c*/ 	.word	index@(_Z21binomialOptionsKernelv)
        /*0020*/ 	.word	0x00000000
.L_8:


//--------------------- .nv.compat                --------------------------
	.section	.nv.compat,"",@"SHT_CUDA_COMPAT_INFO"
	.align	4
        /*0000*/ 	.byte	0x02, 0x09, 0x00, 0x00, 0x02, 0x02, 0x01, 0x00, 0x02, 0x05, 0x05, 0x00, 0x03, 0x07, 0x01, 0x01
        /*0010*/ 	.byte	0x02, 0x03, 0x00, 0x00, 0x02, 0x06, 0x01, 0x00, 0x04, 0x0b, 0x08, 0x00, 0x01, 0x00, 0x00, 0x00
        /*0020*/ 	.byte	0x00, 0x00, 0x00, 0x00


//--------------------- .nv.info._Z21binomialOptionsKernelv --------------------------
	.section	.nv.info._Z21binomialOptionsKernelv,"",@"SHT_CUDA_INFO"
	.sectionflags	@""
	.align	4


	//----- nvinfo : EIATTR_CUDA_API_VERSION
	.align		4
        /*0000*/ 	.byte	0x04, 0x37
        /*0002*/ 	.short	(.L_10 - .L_9)
.L_9:
        /*0004*/ 	.word	0x00000082


	//----- nvinfo : EIATTR_SPARSE_MMA_MASK
	.align		4
.L_10:
        /*0008*/ 	.byte	0x03, 0x50
        /*000a*/ 	.short	0x0000


	//----- nvinfo : EIATTR_MAXREG_COUNT
	.align		4
        /*000c*/ 	.byte	0x03, 0x1b
        /*000e*/ 	.short	0x00ff


	//----- nvinfo : EIATTR_NUM_BARRIERS
	.align		4
        /*0010*/ 	.byte	0x02, 0x4c
        /*0012*/ 	.byte	0x01
	.zero		1


	//----- nvinfo : EIATTR_MERCURY_ISA_VERSION
	.align		4
        /*0014*/ 	.byte	0x03, 0x5f
        /*0016*/ 	.short	0x0101


	//----- nvinfo : EIATTR_VRC_CTA_INIT_COUNT
	.align		4
        /*0018*/ 	.byte	0x02, 0x4a
	.zero		1
	.zero		1


	//----- nvinfo : EIATTR_EXIT_INSTR_OFFSETS
	.align		4
        /*001c*/ 	.byte	0x04, 0x1c
        /*001e*/ 	.short	(.L_12 - .L_11)


	//   ....[0]....
.L_11:
        /*0020*/ 	.word	0x000008a0


	//   ....[1]....
        /*0024*/ 	.word	0x00000940


	//----- nvinfo : EIATTR_CRS_STACK_SIZE
	.align		4
.L_12:
        /*0028*/ 	.byte	0x04, 0x1e
        /*002a*/ 	.short	(.L_14 - .L_13)
.L_13:
        /*002c*/ 	.word	0x00000000


	//----- nvinfo : EIATTR_SW_WAR
	.align		4
.L_14:
        /*0030*/ 	.byte	0x04, 0x36
        /*0032*/ 	.short	(.L_16 - .L_15)
.L_15:
        /*0034*/ 	.word	0x00000008
.L_16:


//--------------------- .nv.callgraph             --------------------------
	.section	.nv.callgraph,"",@"SHT_CUDA_CALLGRAPH"
	.align	4
	.sectionentsize	8
	.align		4
        /*0000*/ 	.word	0x00000000
	.align		4
        /*0004*/ 	.word	0xffffffff
	.align		4
        /*0008*/ 	.word	0x00000000
	.align		4
        /*000c*/ 	.word	0xfffffffe
	.align		4
        /*0010*/ 	.word	0x00000000
	.align		4
        /*0014*/ 	.word	0xfffffffd
	.align		4
        /*0018*/ 	.word	0x00000000
	.align		4
        /*001c*/ 	.word	0xfffffffc


//--------------------- .nv.constant3             --------------------------
	.section	.nv.constant3,"a",@progbits
	.align	4
.nv.constant3:
	.type		d_OptionData,@object
	.size		d_OptionData,(.L_0 - d_OptionData)
d_OptionData:
	.zero		20480
.L_0:


//--------------------- .nv.constant4             --------------------------
	.section	.nv.constant4,"a",@progbits
	.align	8
	.align		8
.nv.constant4:
        /*0000*/ 	.dword	d_CallValue
	.align		8
        /*0008*/ 	.dword	d_CallBuffer


//--------------------- .text._Z21binomialOptionsKernelv --------------------------
	.section	.text._Z21binomialOptionsKernelv,"ax",@progbits
	.align	128
.text._Z21binomialOptionsKernelv:
        .type           _Z21binomialOptionsKernelv,@function
        .size           _Z21binomialOptionsKernelv,(.L_x_15 - _Z21binomialOptionsKernelv)
        .other          _Z21binomialOptionsKernelv,@"STO_CUDA_ENTRY STV_DEFAULT"
_Z21binomialOptionsKernelv:
[----:B------:R-:W-:Y:S01]  /*0000*/  LDC R1, c[0x0][0x37c] ;  /* 0x0000df00ff017b82 */ /* 0x000fe20000000800 */
[----:B------:R-:W0:Y:S01]  /*0010*/  S2R R0, SR_CTAID.X ;  /* 0x0000000000007919 */ /* 0x000e220000002500 */
[----:B------:R-:W1:Y:S01]  /*0020*/  LDCU.64 UR8, c[0x0][0x358] ;  /* 0x00006b00ff0877ac */ /* 0x000e620008000a00 */
[----:B------:R-:W-:Y:S01]  /*0030*/  BSSY.RECONVERGENT B0, `(.L_x_0) ;  /* 0x000003a000007945 */ /* 0x000fe20003800200 */
[----:B------:R-:W2:Y:S01]  /*0040*/  S2R R4, SR_TID.X ;  /* 0x0000000000047919 */ /* 0x000ea20000002100 */
[----:B0-----:R-:W-:Y:S02]  /*0050*/  LOP3.LUT R0, R0, 0xffff, RZ, 0xc0, !PT ;  /* 0x0000ffff00007812 */ /* 0x001fe400078ec0ff */
[----:B--2---:R-:W-:-:S03]  /*0060*/  LOP3.LUT R4, R4, 0xffff, RZ, 0xc0, !PT ;  /* 0x0000ffff04047812 */ /* 0x004fc600078ec0ff */
[----:B------:R-:W-:Y:S01]  /*0070*/  IMAD R9, R0, 0x14, RZ ;  /* 0x0000001400097824 */ /* 0x000fe200078e02ff */
[----:B------:R-:W-:-:S03]  /*0080*/  ISETP.GT.AND P0, PT, R4, 0x800, PT ;  /* 0x000008000400780c */ /* 0x000fc60003f04270 */
[----:B------:R0:W2:Y:S08]  /*0090*/  LDC R2, c[0x3][R9+0xc] ;  /* 0x00c0030009027b82 */ /* 0x0000b00000000800 */
[----:B------:R0:W3:Y:S02]  /*00a0*/  LDC R3, c[0x3][R9+0x10] ;  /* 0x00c0040009037b82 */ /* 0x0000e40000000800 */
[----:B-1----:R-:W-:Y:S05]  /*00b0*/  @P0 BRA `(.L_x_1) ;  /* 0x0000000000b40947 */ /* 0x002fea0003800000 */
[----:B------:R-:W1:Y:S01]  /*00c0*/  LDCU.64 UR6, c[0x4][0x8] ;  /* 0x01000100ff0677ac */ /* 0x000e620008000a00 */
[----:B------:R-:W-:Y:S01]  /*00d0*/  IMAD R12, R0, 0x810, RZ ;  /* 0x00000810000c7824 */ /* 0x000fe200078e02ff */
[----:B------:R-:W-:Y:S01]  /*00e0*/  SHF.R.S32.HI R5, RZ, 0x1f, R4 ;  /* 0x0000001fff057819 */ /* 0x000fe20000011404 */
[----:B------:R-:W-:Y:S01]  /*00f0*/  IMAD.WIDE.U32 R10, R4, 0x4, RZ ;  /* 0x00000004040a7825 */ /* 0x000fe200078e00ff */
[----:B------:R-:W-:Y:S01]  /*0100*/  UMOV UR4, URZ ;  /* 0x000000ff00047c82 */ /* 0x000fe20008000000 */
[----:B------:R-:W-:Y:S01]  /*0110*/  BSSY.RECONVERGENT B1, `(.L_x_2) ;  /* 0x0000026000017945 */ /* 0x000fe20003800200 */
[----:B------:R0:W4:Y:S01]  /*0120*/  LDC R6, c[0x3][R9] ;  /* 0x00c0000009067b82 */ /* 0x0001220000000800 */
[----:B------:R-:W-:-:S04]  /*0130*/  IMAD.WIDE.U32 R12, R12, 0x4, RZ ;  /* 0x000000040c0c7825 */ /* 0x000fc800078e00ff */
[----:B------:R-:W-:Y:S01]  /*0140*/  IMAD.SHL.U32 R14, R5, 0x4, RZ ;  /* 0x00000004050e7824 */ /* 0x000fe200078e00ff */
[----:B------:R-:W-:Y:S01]  /*0150*/  IADD3 R10, P0, PT, R10, R12, RZ ;  /* 0x0000000c0a0a7210 */ /* 0x000fe20007f1e0ff */
[----:B------:R-:W-:Y:S01]  /*0160*/  VIADD R5, R13, UR4 ;  /* 0x000000040d057c36 */ /* 0x000fe20008000000 */
[----:B------:R0:W2:Y:S02]  /*0170*/  LDC R7, c[0x3][R9+0x4] ;  /* 0x00c0010009077b82 */ /* 0x0000a40000000800 */
[----:B-1----:R-:W-:Y:S02]  /*0180*/  IADD3 R10, P1, PT, R10, UR6, RZ ;  /* 0x000000060a0a7c10 */ /* 0x002fe4000ff3e0ff */
[----:B------:R-:W-:-:S04]  /*0190*/  IADD3.X R11, PT, PT, R5, R11, R14, P0, !PT ;  /* 0x0000000b050b7210 */ /* 0x000fc800007fe40e */
[----:B------:R0:W1:Y:S01]  /*01a0*/  LDC R8, c[0x3][R9+0x8] ;  /* 0x00c0020009087b82 */ /* 0x0000620000000800 */
[----:B------:R-:W-:Y:S01]  /*01b0*/  IADD3.X R11, PT, PT, R11, UR7, RZ, P1, !PT ;  /* 0x000000070b0b7c10 */ /* 0x000fe20008ffe4ff */
[----:B0-----:R-:W-:-:S07]  /*01c0*/  IMAD.MOV.U32 R9, RZ, RZ, R4 ;  /* 0x000000ffff097224 */ /* 0x001fce00078e0004 */
.L_x_3:
[----:B0-----:R-:W-:Y:S01]  /*01d0*/  I2FP.F32.S32 R13, R9 ;  /* 0x00000009000d7245 */ /* 0x001fe20000201400 */
[----:B------:R-:W-:-:S04]  /*01e0*/  VIADD R9, R9, 0x100 ;  /* 0x0000010009097836 */ /* 0x000fc80000000000 */
[----:B------:R-:W-:-:S04]  /*01f0*/  FADD.FTZ R13, R13, R13 ;  /* 0x0000000d0d0d7221 */ /* 0x000fc80000010000 */
[----:B------:R-:W-:-:S04]  /*0200*/  FADD.FTZ R13, R13, -2048 ;  /* 0xc50000000d0d7421 */ /* 0x000fc80000010000 */
[----:B-1----:R-:W-:-:S04]  /*0210*/  FMUL.FTZ R13, R8, R13 ;  /* 0x0000000d080d7220 */ /* 0x002fc80000410000 */
[C---:B------:R-:W-:Y:S01]  /*0220*/  FMUL.FTZ R14, R13.reuse, 1.4426950216293334961 ;  /* 0x3fb8aa3b0d0e7820 */ /* 0x040fe20000410000 */
[C---:B------:R-:W-:Y:S02]  /*0230*/  FSETP.GEU.FTZ.AND P1, PT, R13.reuse, -105, PT ;  /* 0xc2d200000d00780b */ /* 0x040fe40003f3e000 */
[----:B------:R-:W-:-:S03]  /*0240*/  FSETP.GT.FTZ.AND P0, PT, R13, 105, PT ;  /* 0x42d200000d00780b */ /* 0x000fc60003f14000 */
[----:B------:R-:W0:Y:S02]  /*0250*/  FRND.FTZ.TRUNC R14, R14 ;  /* 0x0000000e000e7307 */ /* 0x000e24000021d000 */
[----:B0-----:R-:W-:-:S06]  /*0260*/  FFMA.FTZ R17, R14, -0.693145751953125, R13 ;  /* 0xbf3172000e117823 */ /* 0x001fcc000001000d */
[----:B------:R0:W-:Y:S01]  /*0270*/  MUFU.EX2 R15, R14 ;  /* 0x0000000e000f7308 */ /* 0x0001e20000000800 */
[----:B------:R-:W-:-:S04]  /*0280*/  FFMA.FTZ R17, R14, -1.428606765330187045e-06, R17 ;  /* 0xb5bfbe8e0e117823 */ /* 0x000fc80000010011 */
[----:B------:R-:W-:Y:S01]  /*0290*/  FMUL.FTZ R17, R17, 1.4426950216293334961 ;  /* 0x3fb8aa3b11117820 */ /* 0x000fe20000410000 */
[----:B0-----:R-:W-:-:S03]  /*02a0*/  MOV R14, R10 ;  /* 0x0000000a000e7202 */ /* 0x001fc60000000f00 */
[----:B------:R-:W0:Y:S02]  /*02b0*/  MUFU.EX2 R16, R17 ;  /* 0x0000001100107308 */ /* 0x000e240000000800 */
[----:B0-----:R-:W-:-:S05]  /*02c0*/  FMUL.FTZ R15, R15, R16 ;  /* 0x000000100f0f7220 */ /* 0x001fca0000410000 */
[----:B------:R-:W-:Y:S02]  /*02d0*/  FSEL R15, R15, RZ, P1 ;  /* 0x000000ff0f0f7208 */ /* 0x000fe40000800000 */
[----:B------:R-:W-:Y:S02]  /*02e0*/  IADD3 R10, P1, PT, R10, 0x400, RZ ;  /* 0x000004000a0a7810 */ /* 0x000fe40007f3e0ff */
[----:B------:R-:W-:Y:S02]  /*02f0*/  FSEL R15, R15, +INF , !P0 ;  /* 0x7f8000000f0f7808 */ /* 0x000fe40004000000 */
[----:B------:R-:W-:-:S03]  /*0300*/  ISETP.GT.AND P0, PT, R9, 0x800, PT ;  /* 0x000008000900780c */ /* 0x000fc60003f04270 */
[----:B--2-4-:R-:W-:-:S05]  /*0310*/  FFMA.FTZ R15, R6, R15, -R7 ;  /* 0x0000000f060f7223 */ /* 0x014fca0000010807 */
[----:B------:R-:W-:Y:S01]  /*0320*/  FMNMX.FTZ R13, RZ, R15, !PT ;  /* 0x0000000fff0d7209 */ /* 0x000fe20007810000 */
[--C-:B------:R-:W-:Y:S02]  /*0330*/  IMAD.MOV.U32 R15, RZ, RZ, R11.reuse ;  /* 0x000000ffff0f7224 */ /* 0x100fe400078e000b */
[----:B------:R-:W-:-:S03]  /*0340*/  IMAD.X R11, RZ, RZ, R11, P1 ;  /* 0x000000ffff0b7224 */ /* 0x000fc600008e060b */
[----:B------:R0:W-:Y:S01]  /*0350*/  STG.E desc[UR8][R14.64], R13 ;  /* 0x0000000d0e007986 */ /* 0x0001e2000c101908 */
[----:B------:R-:W-:Y:S05]  /*0360*/  @!P0 BRA `(.L_x_3) ;  /* 0xfffffffc00988947 */ /* 0x000fea000383ffff */
[----:B------:R-:W-:Y:S05]  /*0370*/  BSYNC.RECONVERGENT B1 ;  /* 0x0000000000017941 */ /* 0x000fea0003800200 */
.L_x_2:
[----:B------:R-:W-:Y:S05]  /*0380*/  BRA `(.L_x_4) ;  /* 0x0000000000107947 */ /* 0x000fea0003800000 */
.L_x_1:
[----:B------:R-:W-:Y:S01]  /*0390*/  IMAD R12, R0, 0x810, RZ ;  /* 0x00000810000c7824 */ /* 0x000fe200078e02ff */
[----:B------:R-:W-:-:S03]  /*03a0*/  UMOV UR4, URZ ;  /* 0x000000ff00047c82 */ /* 0x000fc60008000000 */
[----:B------:R-:W-:-:S05]  /*03b0*/  IMAD.WIDE.U32 R12, R12, 0x4, RZ ;  /* 0x000000040c0c7825 */ /* 0x000fca00078e00ff */
[----:B------:R-:W-:-:S07]  /*03c0*/  IADD3 R5, PT, PT, R13, UR4, RZ ;  /* 0x000000040d057c10 */ /* 0x000fce000fffe0ff */
.L_x_4:
[----:B------:R-:W-:Y:S05]  /*03d0*/  BSYNC.RECONVERGENT B0 ;  /* 0x0000000000007941 */ /* 0x000fea0003800200 */
.L_x_0:
[----:B------:R-:W1:Y:S01]  /*03e0*/  LDCU.64 UR10, c[0x4][0x8] ;  /* 0x01000100ff0a77ac */ /* 0x000e620008000a00 */
[----:B------:R-:W4:Y:S01]  /*03f0*/  S2UR UR6, SR_CgaCtaId ;  /* 0x00000000000679c3 */ /* 0x000f220000008800 */
[----:B------:R-:W-:Y:S02]  /*0400*/  UMOV UR4, 0x400 ;  /* 0x0000040000047882 */ /* 0x000fe40000000000 */
[----:B------:R-:W-:Y:S01]  /*0410*/  UIADD3 UR5, UPT, UPT, UR4, 0x400, URZ ;  /* 0x0000040004057890 */ /* 0x000fe2000fffe0ff */
[----:B-1----:R-:W-:-:S04]  /*0420*/  IADD3 R12, P0, PT, R12, UR10, RZ ;  /* 0x0000000a0c0c7c10 */ /* 0x002fc8000ff1e0ff */
[----:B0-----:R-:W-:Y:S01]  /*0430*/  IADD3.X R13, PT, PT, R5, UR11, RZ, P0, !PT ;  /* 0x0000000b050d7c10 */ /* 0x001fe200087fe4ff */
[----:B------:R-:W-:Y:S01]  /*0440*/  IMAD.MOV.U32 R5, RZ, RZ, 0x800 ;  /* 0x00000800ff057424 */ /* 0x000fe200078e00ff */
[----:B----4-:R-:W-:Y:S02]  /*0450*/  ULEA UR4, UR6, UR4, 0x18 ;  /* 0x0000000406047291 */ /* 0x010fe4000f8ec0ff */
[----:B------:R-:W-:-:S12]  /*0460*/  ULEA UR5, UR6, UR5, 0x18 ;  /* 0x0000000506057291 */ /* 0x000fd8000f8ec0ff */
.L_x_13:
[----:B------:R-:W-:-:S13]  /*0470*/  ISETP.GT.AND P0, PT, R5, RZ, PT ;  /* 0x000000ff0500720c */ /* 0x000fda0003f04270 */
[----:B01--4-:R-:W-:Y:S05]  /*0480*/  @!P0 BRA `(.L_x_5) ;  /* 0x0000000000f48947 */ /* 0x013fea0003800000 */
[----:B------:R-:W-:-:S07]  /*0490*/  IMAD.MOV.U32 R6, RZ, RZ, RZ ;  /* 0x000000ffff067224 */ /* 0x000fce00078e00ff */
.L_x_12:
[----:B------:R-:W-:Y:S01]  /*04a0*/  VIADDMNMX R15, R5, -R6, 0xff, PT ;  /* 0x000000ff050f7446 */ /* 0x000fe20003800906 */
[----:B------:R-:W-:Y:S03]  /*04b0*/  BAR.SYNC.DEFER_BLOCKING 0x0 ;  /* 0x0000000000007b1d */ /* 0x000fe60000010000 */
[C---:B------:R-:W-:Y:S01]  /*04c0*/  ISETP.GE.AND P0, PT, R15.reuse, R4, PT ;  /* 0x000000040f00720c */ /* 0x040fe20003f06270 */
[C---:B0---4-:R-:W-:Y:S01]  /*04d0*/  VIADD R8, R15.reuse, 0xffffffff ;  /* 0xffffffff0f087836 */ /* 0x051fe20000000000 */
[----:B------:R-:W-:Y:S01]  /*04e0*/  IADD3 R7, PT, PT, R15, -0x20, RZ ;  /* 0xffffffe00f077810 */ /* 0x000fe20007ffe0ff */
[----:B------:R-:W-:Y:S03]  /*04f0*/  BSSY.RECONVERGENT B0, `(.L_x_6) ;  /* 0x000000b000007945 */ /* 0x000fe60003800200 */
[----:B------:R-:W-:-:S07]  /*0500*/  ISETP.GT.AND P1, PT, R7, R8, PT ;  /* 0x000000080700720c */ /* 0x000fce0003f24270 */
[----:B-1----:R-:W-:Y:S06]  /*0510*/  @!P0 BRA `(.L_x_7) ;  /* 0x0000000000208947 */ /* 0x002fec0003800000 */
[----:B------:R-:W-:-:S05]  /*0520*/  IMAD.IADD R9, R4, 0x1, R6 ;  /* 0x0000000104097824 */ /* 0x000fca00078e0206 */
[----:B------:R-:W-:Y:S01]  /*0530*/  SHF.R.S32.HI R10, RZ, 0x1f, R9 ;  /* 0x0000001fff0a7819 */ /* 0x000fe20000011409 */
[----:B------:R-:W-:-:S04]  /*0540*/  IMAD.WIDE.U32 R8, R9, 0x4, R12 ;  /* 0x0000000409087825 */ /* 0x000fc800078e000c */
[----:B------:R-:W-:-:S04]  /*0550*/  IMAD.SHL.U32 R11, R10, 0x4, RZ ;  /* 0x000000040a0b7824 */ /* 0x000fc800078e00ff */
[----:B------:R-:W-:-:S05]  /*0560*/  IMAD.IADD R9, R9, 0x1, R11 ;  /* 0x0000000109097824 */ /* 0x000fca00078e020b */
[----:B------:R-:W4:Y:S01]  /*0570*/  LDG.E R8, desc[UR8][R8.64] ;  /* 0x0000000808087981 */ /* 0x000f22000c1e1900 */
[----:B------:R-:W-:-:S05]  /*0580*/  LEA R11, R4, UR5, 0x2 ;  /* 0x00000005040b7c11 */ /* 0x000fca000f8e10ff */
[----:B----4-:R0:W-:Y:S02]  /*0590*/  STS [R11], R8 ;  /* 0x000000080b007388 */ /* 0x0101e40000000800 */
.L_x_7:
[----:B------:R-:W-:Y:S05]  /*05a0*/  BSYNC.RECONVERGENT B0 ;  /* 0x0000000000007941 */ /* 0x000fea0003800200 */
.L_x_6:
[----:B------:R-:W-:Y:S05]  /*05b0*/  @P1 BRA `(.L_x_8) ;  /* 0x0000000000601947 */ /* 0x000fea0003800000 */
[C---:B------:R-:W-:Y:S01]  /*05c0*/  IADD3 R9, PT, PT, R15.reuse, -0x2, RZ ;  /* 0xfffffffe0f097810 */ /* 0x040fe20007ffe0ff */
[----:B------:R-:W-:Y:S02]  /*05d0*/  VIADD R16, R15, 0xffffffdf ;  /* 0xffffffdf0f107836 */ /* 0x000fe40000000000 */
[----:B0-----:R-:W-:-:S07]  /*05e0*/  VIADD R8, R4, 0xffffffff ;  /* 0xffffffff04087836 */ /* 0x001fce0000000000 */
.L_x_9:
[----:B------:R-:W-:Y:S01]  /*05f0*/  BAR.SYNC.DEFER_BLOCKING 0x0 ;  /* 0x0000000000007b1d */ /* 0x000fe20000010000 */
[C---:B------:R-:W-:Y:S02]  /*0600*/  ISETP.GE.AND P0, PT, R9.reuse, R8, PT ;  /* 0x000000080900720c */ /* 0x040fe40003f06270 */
[C---:B------:R-:W-:Y:S01]  /*0610*/  ISETP.GE.AND P1, PT, R9.reuse, R4, PT ;  /* 0x000000040900720c */ /* 0x040fe20003f26270 */
[----:B------:R-:W-:-:S10]  /*0620*/  VIADD R9, R9, 0xfffffffe ;  /* 0xfffffffe09097836 */ /* 0x000fd40000000000 */
[C---:B------:R-:W-:Y:S02]  /*0630*/  @P0 LEA R18, R4.reuse, UR5, 0x2 ;  /* 0x0000000504120c11 */ /* 0x040fe4000f8e10ff */
[C---:B------:R-:W-:Y:S02]  /*0640*/  @P0 LEA R17, R4.reuse, UR4, 0x2 ;  /* 0x0000000404110c11 */ /* 0x040fe4000f8e10ff */
[----:B------:R-:W-:Y:S01]  /*0650*/  @P1 LEA R19, R4, UR4, 0x2 ;  /* 0x0000000404131c11 */ /* 0x000fe2000f8e10ff */
[----:B-1----:R-:W2:Y:S04]  /*0660*/  @P0 LDS R11, [R18+0x4] ;  /* 0x00000400120b0984 */ /* 0x002ea80000000800 */
[----:B------:R-:W3:Y:S01]  /*0670*/  @P0 LDS R14, [R18] ;  /* 0x00000000120e0984 */ /* 0x000ee20000000800 */
[----:B--2---:R-:W-:-:S04]  /*0680*/  @P0 FMUL.FTZ R10, R2, R11 ;  /* 0x0000000b020a0220 */ /* 0x004fc80000410000 */
[----:B---3--:R-:W-:-:S05]  /*0690*/  @P0 FFMA.FTZ R10, R3, R14, R10 ;  /* 0x0000000e030a0223 */ /* 0x008fca000001000a */
[----:B------:R-:W-:Y:S01]  /*06a0*/  @P0 STS [R17], R10 ;  /* 0x0000000a11000388 */ /* 0x000fe20000000800 */
[----:B------:R-:W-:Y:S01]  /*06b0*/  BAR.SYNC.DEFER_BLOCKING 0x0 ;  /* 0x0000000000007b1d */ /* 0x000fe20000010000 */
[----:B------:R-:W-:-:S05]  /*06c0*/  ISETP.GE.AND P0, PT, R9, R16, PT ;  /* 0x000000100900720c */ /* 0x000fca0003f06270 */
[----:B------:R-:W0:Y:S04]  /*06d0*/  @P1 LDS R11, [R19+0x4] ;  /* 0x00000400130b1984 */ /* 0x000e280000000800 */
[----:B------:R-:W1:Y:S01]  /*06e0*/  @P1 LDS R15, [R19] ;  /* 0x00000000130f1984 */ /* 0x000e620000000800 */
[----:B0-----:R-:W-:Y:S01]  /*06f0*/  @P1 FMUL.FTZ R14, R2, R11 ;  /* 0x0000000b020e1220 */ /* 0x001fe20000410000 */
[----:B------:R-:W-:-:S03]  /*0700*/  @P1 LEA R11, R4, UR5, 0x2 ;  /* 0x00000005040b1c11 */ /* 0x000fc6000f8e10ff */
[----:B-1----:R-:W-:-:S05]  /*0710*/  @P1 FFMA.FTZ R14, R3, R15, R14 ;  /* 0x0000000f030e1223 */ /* 0x002fca000001000e */
[----:B------:R1:W-:Y:S01]  /*0720*/  @P1 STS [R11], R14 ;  /* 0x0000000e0b001388 */ /* 0x0003e20000000800 */
[----:B------:R-:W-:Y:S05]  /*0730*/  @P0 BRA `(.L_x_9) ;  /* 0xfffffffc00ac0947 */ /* 0x000fea000383ffff */
.L_x_8:
[----:B------:R-:W-:Y:S01]  /*0740*/  BAR.SYNC.DEFER_BLOCKING 0x0 ;  /* 0x0000000000007b1d */ /* 0x000fe20000010000 */
[----:B------:R-:W-:-:S05]  /*0750*/  ISETP.GE.AND P0, PT, R7, R4, PT ;  /* 0x000000040700720c */ /* 0x000fca0003f06270 */
[----:B------:R-:W-:Y:S08]  /*0760*/  BSSY.RECONVERGENT B0, `(.L_x_10) ;  /* 0x000000c000007945 */ /* 0x000ff00003800200 */
[----:B------:R-:W-:Y:S05]  /*0770*/  @!P0 BRA `(.L_x_11) ;  /* 0x0000000000288947 */ /* 0x000fea0003800000 */
[C---:B------:R-:W-:Y:S01]  /*0780*/  LEA R7, R4.reuse, UR5, 0x2 ;  /* 0x0000000504077c11 */ /* 0x040fe2000f8e10ff */
[----:B0-----:R-:W-:Y:S01]  /*0790*/  IMAD.MOV.U32 R8, RZ, RZ, R12 ;  /* 0x000000ffff087224 */ /* 0x001fe200078e000c */
[----:B-1----:R-:W-:Y:S01]  /*07a0*/  IADD3 R11, PT, PT, R4, R6, RZ ;  /* 0x00000006040b7210 */ /* 0x002fe20007ffe0ff */
[----:B------:R-:W-:-:S03]  /*07b0*/  IMAD.MOV.U32 R9, RZ, RZ, R13 ;  /* 0x000000ffff097224 */ /* 0x000fc600078e000d */
[----:B------:R-:W0:Y:S01]  /*07c0*/  LDS R7, [R7] ;  /* 0x0000000007077984 */ /* 0x000e220000000800 */
[----:B------:R-:W-:Y:S01]  /*07d0*/  SHF.R.S32.HI R10, RZ, 0x1f, R11 ;  /* 0x0000001fff0a7819 */ /* 0x000fe2000001140b */
[----:B------:R-:W-:-:S03]  /*07e0*/  IMAD.WIDE.U32 R8, R11, 0x4, R8 ;  /* 0x000000040b087825 */ /* 0x000fc600078e0008 */
[----:B------:R-:W-:-:S05]  /*07f0*/  SHF.L.U32 R11, R10, 0x2, RZ ;  /* 0x000000020a0b7819 */ /* 0x000fca00000006ff */
[----:B------:R-:W-:-:S05]  /*0800*/  IMAD.IADD R9, R9, 0x1, R11 ;  /* 0x0000000109097824 */ /* 0x000fca00078e020b */
[----:B0-----:R4:W-:Y:S02]  /*0810*/  STG.E desc[UR8][R8.64], R7 ;  /* 0x0000000708007986 */ /* 0x0019e4000c101908 */
.L_x_11:
[----:B------:R-:W-:Y:S05]  /*0820*/  BSYNC.RECONVERGENT B0 ;  /* 0x0000000000007941 */ /* 0x000fea0003800200 */
.L_x_10:
[----:B------:R-:W-:-:S05]  /*0830*/  VIADD R6, R6, 0xe0 ;  /* 0x000000e006067836 */ /* 0x000fca0000000000 */
[----:B------:R-:W-:-:S13]  /*0840*/  ISETP.GE.AND P0, PT, R6, R5, PT ;  /* 0x000000050600720c */ /* 0x000fda0003f06270 */
[----:B------:R-:W-:Y:S05]  /*0850*/  @!P0 BRA `(.L_x_12) ;  /* 0xfffffffc00108947 */ /* 0x000fea000383ffff */
.L_x_5:
[----:B------:R-:W-:-:S04]  /*0860*/  IADD3 R5, PT, PT, R5, -0x20, RZ ;  /* 0xffffffe005057810 */ /* 0x000fc80007ffe0ff */
[----:B------:R-:W-:-:S13]  /*0870*/  ISETP.NE.AND P0, PT, R5, RZ, PT ;  /* 0x000000ff0500720c */ /* 0x000fda0003f05270 */
[----:B------:R-:W-:Y:S05]  /*0880*/  @P0 BRA `(.L_x_13) ;  /* 0xfffffff800f80947 */ /* 0x000fea000383ffff */
[----:B------:R-:W-:-:S13]  /*0890*/  ISETP.NE.U32.AND P0, PT, R4, RZ, PT ;  /* 0x000000ff0400720c */ /* 0x000fda0003f05070 */
[----:B------:R-:W-:Y:S05]  /*08a0*/  @P0 EXIT ;  /* 0x000000000000094d */ /* 0x000fea0003800000 */
[----:B------:R-:W5:Y:S01]  /*08b0*/  S2UR UR5, SR_CgaCtaId ;  /* 0x00000000000579c3 */ /* 0x000f620000008800 */
[----:B------:R-:W-:-:S07]  /*08c0*/  UMOV UR4, 0x400 ;  /* 0x0000040000047882 */ /* 0x000fce0000000000 */
[----:B--23--:R-:W2:Y:S01]  /*08d0*/  LDC.64 R2, c[0x4][RZ] ;  /* 0x01000000ff027b82 */ /* 0x00cea20000000a00 */
[----:B-----5:R-:W-:Y:S01]  /*08e0*/  ULEA UR4, UR5, UR4, 0x18 ;  /* 0x0000000405047291 */ /* 0x020fe2000f8ec0ff */
[----:B--2---:R-:W-:-:S08]  /*08f0*/  IMAD.WIDE.U32 R2, R0, 0x4, R2 ;  /* 0x0000000400027825 */ /* 0x004fd000078e0002 */
[----:B------:R-:W2:Y:S01]  /*0900*/  LDS R5, [UR4+0x400] ;  /* 0x00040004ff057984 */ /* 0x000ea20008000800 */
[----:B------:R-:W-:Y:S02]  /*0910*/  UMOV UR4, URZ ;  /* 0x000000ff00047c82 */ /* 0x000fe40008000000 */
[----:B------:R-:W-:-:S05]  /*0920*/  VIADD R3, R3, UR4 ;  /* 0x0000000403037c36 */ /* 0x000fca0008000000 */
[----:B--2---:R-:W-:Y:S01]  /*0930*/  STG.E desc[UR8][R2.64], R5 ;  /* 0x0000000502007986 */ /* 0x004fe2000c101908 */
[----:B------:R-:W-:Y:S05]  /*0940*/  EXIT ;  /* 0x000000000000794d */ /* 0x000fea0003800000 */
.L_x_14:
[----:B------:R-:W-:-:S00]  /*0950*/  BRA `(.L_x_14) ;  /* 0xfffffffc00fc7947 */ /* 0x000fc0000383ffff */
[----:B------:R-:W-:-:S00]  /*0960*/  NOP ;  /* 0x0000000000007918 */ /* 0x000fc00000000000 */
        /* <DEDUP_REMOVED lines=9> */
.L_x_15:


//--------------------- .nv.shared._Z21binomialOptionsKernelv --------------------------
	.section	.nv.shared._Z21binomialOptionsKernelv,"aw",@nobits
	.sectionflags	@""
	.align	4
.nv.shared._Z21binomialOptionsKernelv:
	.zero		3072


//--------------------- .nv.shared.reserved.0     --------------------------
	.section	.nv.shared.reserved.0,"aw",@nobits
	.weak		__nv_reservedSMEM_offset_0_alias
	.size		__nv_reservedSMEM_offset_0_alias, 0, 64
	.other		__nv_reservedSMEM_offset_0_alias,@"STO_CUDA_RESERVED_SHARED STV_DEFAULT"
__nv_reservedSMEM_offset_0_alias:
	.zero		0
	.zero		64


//--------------------- .nv.global                --------------------------
	.section	.nv.global,"aw",@nobits
	.align	4
.nv.global:
	.type		d_CallValue,@object
	.size		d_CallValue,(d_CallBuffer - d_CallValue)
d_CallValue:
	.zero		4096
	.type		d_CallBuffer,@object
	.size		d_CallBuffer,(.L_2 - d_CallBuffer)
d_CallBuffer:
	.zero		8454144
.L_2:


//--------------------- .nv.constant0._Z21binomialOptionsKernelv --------------------------
	.section	.nv.constant0._Z21binomialOptionsKernelv,"a",@progbits
	.sectionflags	@""
	.align	4
.nv.constant0._Z21binomialOptionsKernelv:
	.zero		896


//--------------------- SYMBOLS --------------------------

	.type		.nv.reservedSmem.offset0,@object
	.size		.nv.reservedSmem.offset0,0x4
	.type		.nv.reservedSmem.cap,@object
	.size		.nv.reservedSmem.cap,0x4
